	.headerflags	@"EF_CUDA_TEXMODE_UNIFIED EF_CUDA_64BIT_ADDRESS EF_CUDA_ACCELERATORS EF_CUDA_SM90 EF_CUDA_VIRTUAL_SM(EF_CUDA_SM90)"
	.elftype	@"ET_EXEC"


//--------------------- .nv.info                  --------------------------
	.section	.nv.info,"",@"SHT_CUDA_INFO"
	.align	4


	//----- nvinfo : EIATTR_REGCOUNT
	.align		4
        /*0000*/ 	.byte	0x04, 0x2f
        /*0002*/ 	.short	(.L_3 - .L_2)
	.align		4
.L_2:
        /*0004*/ 	.word	index@(triton_poi_fused__native_batch_norm_legit_no_training_35)
        /*0008*/ 	.word	0x00000012


	//----- nvinfo : EIATTR_MIN_STACK_SIZE
	.align		4
.L_3:
        /*000c*/ 	.byte	0x04, 0x12
        /*000e*/ 	.short	(.L_5 - .L_4)
	.align		4
.L_4:
        /*0010*/ 	.word	index@(triton_poi_fused__native_batch_norm_legit_no_training_35)
        /*0014*/ 	.word	0x00000000


	//----- nvinfo : EIATTR_FRAME_SIZE
	.align		4
.L_5:
        /*0018*/ 	.byte	0x04, 0x11
        /*001a*/ 	.short	(.L_7 - .L_6)
	.align		4
.L_6:
        /*001c*/ 	.word	index@(triton_poi_fused__native_batch_norm_legit_no_training_35)
        /*0020*/ 	.word	0x00000000


	//----- nvinfo : EIATTR_MIN_STACK_SIZE
	.align		4
.L_7:
        /*0024*/ 	.byte	0x04, 0x12
        /*0026*/ 	.short	(.L_9 - .L_8)
	.align		4
.L_8:
        /*0028*/ 	.word	index@(triton_poi_fused__native_batch_norm_legit_no_training_35)
        /*002c*/ 	.word	0x00000000
.L_9:


//--------------------- .nv.info.triton_poi_fused__native_batch_norm_legit_no_training_35 --------------------------
	.section	.nv.info.triton_poi_fused__native_batch_norm_legit_no_training_35,"",@"SHT_CUDA_INFO"
	.sectionflags	@""
	.align	4


	//----- nvinfo : EIATTR_CUDA_API_VERSION
	.align		4
        /*0000*/ 	.byte	0x04, 0x37
        /*0002*/ 	.short	(.L_11 - .L_10)
.L_10:
        /*0004*/ 	.word	0x0000007c


	//----- nvinfo : EIATTR_KPARAM_INFO
	.align		4
.L_11:
        /*0008*/ 	.byte	0x04, 0x17
        /*000a*/ 	.short	(.L_13 - .L_12)
.L_12:
        /*000c*/ 	.word	0x00000000
        /*0010*/ 	.short	0x0006
        /*0012*/ 	.short	0x0030
        /*0014*/ 	.byte	0x00, 0xf0, 0x11, 0x00


	//----- nvinfo : EIATTR_KPARAM_INFO
	.align		4
.L_13:
        /*0018*/ 	.byte	0x04, 0x17
        /*001a*/ 	.short	(.L_15 - .L_14)
.L_14:
        /*001c*/ 	.word	0x00000000
        /*0020*/ 	.short	0x0005
        /*0022*/ 	.short	0x0028
        /*0024*/ 	.byte	0x00, 0xf4, 0x21, 0x00


	//----- nvinfo : EIATTR_KPARAM_INFO
	.align		4
.L_15:
        /*0028*/ 	.byte	0x04, 0x17
        /*002a*/ 	.short	(.L_17 - .L_16)
.L_16:
        /*002c*/ 	.word	0x00000000
        /*0030*/ 	.short	0x0004
        /*0032*/ 	.short	0x0020
        /*0034*/ 	.byte	0x00, 0xf4, 0x21, 0x00


	//----- nvinfo : EIATTR_KPARAM_INFO
	.align		4
.L_17:
        /*0038*/ 	.byte	0x04, 0x17
        /*003a*/ 	.short	(.L_19 - .L_18)
.L_18:
        /*003c*/ 	.word	0x00000000
        /*0040*/ 	.short	0x0003
        /*0042*/ 	.short	0x0018
        /*0044*/ 	.byte	0x00, 0xf4, 0x21, 0x00


	//----- nvinfo : EIATTR_KPARAM_INFO
	.align		4
.L_19:
        /*0048*/ 	.byte	0x04, 0x17
        /*004a*/ 	.short	(.L_21 - .L_20)
.L_20:
        /*004c*/ 	.word	0x00000000
        /*0050*/ 	.short	0x0002
        /*0052*/ 	.short	0x0010
        /*0054*/ 	.byte	0x00, 0xf4, 0x21, 0x00


	//----- nvinfo : EIATTR_KPARAM_INFO
	.align		4
.L_21:
        /*0058*/ 	.byte	0x04, 0x17
        /*005a*/ 	.short	(.L_23 - .L_22)
.L_22:
        /*005c*/ 	.word	0x00000000
        /*0060*/ 	.short	0x0001
        /*0062*/ 	.short	0x0008
        /*0064*/ 	.byte	0x00, 0xf4, 0x21, 0x00


	//----- nvinfo : EIATTR_KPARAM_INFO
	.align		4
.L_23:
        /*0068*/ 	.byte	0x04, 0x17
        /*006a*/ 	.short	(.L_25 - .L_24)
.L_24:
        /*006c*/ 	.word	0x00000000
        /*0070*/ 	.short	0x0000
        /*0072*/ 	.short	0x0000
        /*0074*/ 	.byte	0x00, 0xf4, 0x21, 0x00


	//----- nvinfo : EIATTR_SPARSE_MMA_MASK
	.align		4
.L_25:
        /*0078*/ 	.byte	0x03, 0x50
        /*007a*/ 	.short	0x0000


	//----- nvinfo : EIATTR_MAXREG_COUNT
	.align		4
        /*007c*/ 	.byte	0x03, 0x1b
        /*007e*/ 	.short	0x00ff


	//----- nvinfo : EIATTR_EXIT_INSTR_OFFSETS
	.align		4
        /*0080*/ 	.byte	0x04, 0x1c
        /*0082*/ 	.short	(.L_27 - .L_26)


	//   ....[0]....
.L_26:
        /*0084*/ 	.word	0x000002e0


	//   ....[1]....
        /*0088*/ 	.word	0x00000300


	//----- nvinfo : EIATTR_REQNTID
	.align		4
.L_27:
        /*008c*/ 	.byte	0x04, 0x10
        /*008e*/ 	.short	(.L_29 - .L_28)
.L_28:
        /*0090*/ 	.word	0x00000080
        /*0094*/ 	.word	0x00000001
        /*0098*/ 	.word	0x00000001


	//----- nvinfo : EIATTR_CBANK_PARAM_SIZE
	.align		4
.L_29:
        /*009c*/ 	.byte	0x03, 0x19
        /*009e*/ 	.short	0x0034


	//----- nvinfo : EIATTR_PARAM_CBANK
	.align		4
        /*00a0*/ 	.byte	0x04, 0x0a
        /*00a2*/ 	.short	(.L_31 - .L_30)
	.align		4
.L_30:
        /*00a4*/ 	.word	index@(.nv.constant0.triton_poi_fused__native_batch_norm_legit_no_training_35)
        /*00a8*/ 	.short	0x0210
        /*00aa*/ 	.short	0x0034


	//----- nvinfo : EIATTR_SW_WAR
	.align		4
.L_31:
        /*00ac*/ 	.byte	0x04, 0x36
        /*00ae*/ 	.short	(.L_33 - .L_32)
.L_32:
        /*00b0*/ 	.word	0x00000008
.L_33:


//--------------------- .nv.callgraph             --------------------------
	.section	.nv.callgraph,"",@"SHT_CUDA_CALLGRAPH"
	.align	4
	.sectionentsize	8
	.align		4
        /*0000*/ 	.word	0x00000000
	.align		4
        /*0004*/ 	.word	0xffffffff
	.align		4
        /*0008*/ 	.word	0x00000000
	.align		4
        /*000c*/ 	.word	0xfffffffe
	.align		4
        /*0010*/ 	.word	0x00000000
	.align		4
        /*0014*/ 	.word	0xfffffffd
	.align		4
        /*0018*/ 	.word	0x00000000
	.align		4
        /*001c*/ 	.word	0xfffffffc


//--------------------- .nv.constant4             --------------------------
	.section	.nv.constant4,"a",@progbits
	.align	8
	.align		8
.nv.constant4:
        /*0000*/ 	.dword	_$_str
	.align		8
        /*0008*/ 	.dword	_$_str_$_2


//--------------------- .text.triton_poi_fused__native_batch_norm_legit_no_training_35 --------------------------
	.section	.text.triton_poi_fused__native_batch_norm_legit_no_training_35,"ax",@progbits
	.align	128
        .global         triton_poi_fused__native_batch_norm_legit_no_training_35
        .type           triton_poi_fused__native_batch_norm_legit_no_training_35,@function
        .size           triton_poi_fused__native_batch_norm_legit_no_training_35,(.L_x_1 - triton_poi_fused__native_batch_norm_legit_no_training_35)
        .other          triton_poi_fused__native_batch_norm_legit_no_training_35,@"STO_CUDA_ENTRY STV_DEFAULT"
triton_poi_fused__native_batch_norm_legit_no_training_35:
.text.triton_poi_fused__native_batch_norm_legit_no_training_35:
[----:B------:R-:W0:Y:S01]  /*0000*/  LDC R1, c[0x0][0x28] ;  /* 0x00000a00ff017b82 */ /* 0x000e220000000800 */
[----:B------:R-:W1:Y:S07]  /*0010*/  S2R R0, SR_TID.X ;  /* 0x0000000000007919 */ /* 0x000e6e0000002100 */
[----:B------:R-:W2:Y:S01]  /*0020*/  LDC.64 R8, c[0x0][0x220] ;  /* 0x00008800ff087b82 */ /* 0x000ea20000000a00 */
[----:B------:R-:W-:Y:S01]  /*0030*/  HFMA2.MMA R14, -RZ, RZ, 0, 0 ;  /* 0x00000000ff0e7435 */ /* 0x000fe200000001ff */
[----:B------:R-:W-:Y:S01]  /*0040*/  ULDC.64 UR4, c[0x0][0x208] ;  /* 0x0000820000047ab9 */ /* 0x000fe20000000a00 */
[----:B------:R-:W3:Y:S05]  /*0050*/  S2R R3, SR_CTAID.X ;  /* 0x0000000000037919 */ /* 0x000eea0000002500 */
[----:B------:R-:W4:Y:S08]  /*0060*/  LDC.64 R4, c[0x0][0x210] ;  /* 0x00008400ff047b82 */ /* 0x000f300000000a00 */
[----:B------:R-:W5:Y:S08]  /*0070*/  LDC.64 R6, c[0x0][0x218] ;  /* 0x00008600ff067b82 */ /* 0x000f700000000a00 */
[----:B------:R-:W5:Y:S01]  /*0080*/  LDC.64 R10, c[0x0][0x228] ;  /* 0x00008a00ff0a7b82 */ /* 0x000f620000000a00 */
[----:B-1----:R-:W-:-:S07]  /*0090*/  LOP3.LUT R0, R0, 0x7f, RZ, 0xc0, !PT ;  /* 0x0000007f00007812 */ /* 0x002fce00078ec0ff */
[----:B------:R-:W1:Y:S01]  /*00a0*/  LDC.64 R12, c[0x0][0x230] ;  /* 0x00008c00ff0c7b82 */ /* 0x000e620000000a00 */
[----:B---3--:R-:W-:Y:S02]  /*00b0*/  SHF.R.S32.HI R2, RZ, 0x18, R3 ;  /* 0x00000018ff027819 */ /* 0x008fe40000011403 */
[----:B------:R-:W-:Y:S02]  /*00c0*/  LEA R0, R3, R0, 0x7 ;  /* 0x0000000003007211 */ /* 0x000fe400078e38ff */
[----:B------:R-:W-:Y:S02]  /*00d0*/  SGXT R3, R2, 0x1 ;  /* 0x000000010203781a */ /* 0x000fe40000000200 */
[----:B------:R-:W-:Y:S02]  /*00e0*/  ISETP.GE.AND P2, PT, R0, 0x800, PT ;  /* 0x000008000000780c */ /* 0x000fe40003f46270 */
[----:B------:R-:W-:-:S04]  /*00f0*/  LEA.HI R3, R3, R0, RZ, 0x7 ;  /* 0x0000000003037211 */ /* 0x000fc800078f38ff */
[----:B------:R-:W-:-:S04]  /*0100*/  LOP3.LUT R3, R3, 0xffffff80, RZ, 0xc0, !PT ;  /* 0xffffff8003037812 */ /* 0x000fc800078ec0ff */
[----:B------:R-:W-:-:S05]  /*0110*/  IADD3 R15, R0, -R3, RZ ;  /* 0x80000003000f7210 */ /* 0x000fca0007ffe0ff */
[----:B--2---:R-:W-:-:S05]  /*0120*/  IMAD.WIDE R8, R15, 0x4, R8 ;  /* 0x000000040f087825 */ /* 0x004fca00078e0208 */
[----:B------:R2:W3:Y:S01]  /*0130*/  @!P2 LDG.E.EL R14, desc[UR4][R8.64] ;  /* 0x00000004080ea981 */ /* 0x0004e2000c2e1900 */
[----:B------:R-:W-:Y:S01]  /*0140*/  CS2R R2, SRZ ;  /* 0x0000000000027805 */ /* 0x000fe2000001ff00 */
[----:B----4-:R-:W-:-:S04]  /*0150*/  IMAD.WIDE R4, R0, 0x4, R4 ;  /* 0x0000000400047825 */ /* 0x010fc800078e0204 */
[C---:B-----5:R-:W-:Y:S01]  /*0160*/  IMAD.WIDE R6, R15.reuse, 0x4, R6 ;  /* 0x000000040f067825 */ /* 0x060fe200078e0206 */
[----:B------:R4:W5:Y:S03]  /*0170*/  @!P2 LDG.E R2, desc[UR4][R4.64] ;  /* 0x000000040402a981 */ /* 0x000966000c1e1900 */
[C---:B0-2---:R-:W-:Y:S01]  /*0180*/  IMAD.WIDE R8, R15.reuse, 0x4, R10 ;  /* 0x000000040f087825 */ /* 0x045fe200078e020a */
[----:B------:R0:W5:Y:S03]  /*0190*/  @!P2 LDG.E.EL R3, desc[UR4][R6.64] ;  /* 0x000000040603a981 */ /* 0x000166000c2e1900 */
[----:B-1----:R-:W-:Y:S01]  /*01a0*/  IMAD.WIDE R10, R15, 0x4, R12 ;  /* 0x000000040f0a7825 */ /* 0x002fe200078e020c */
[----:B------:R-:W-:Y:S01]  /*01b0*/  CS2R R12, SRZ ;  /* 0x00000000000c7805 */ /* 0x000fe2000001ff00 */
[----:B----4-:R-:W1:Y:S05]  /*01c0*/  LDC.64 R4, c[0x0][0x238] ;  /* 0x00008e00ff047b82 */ /* 0x010e6a0000000a00 */
[----:B------:R-:W2:Y:S04]  /*01d0*/  @!P2 LDG.E.EL R12, desc[UR4][R8.64] ;  /* 0x00000004080ca981 */ /* 0x000ea8000c2e1900 */
[----:B------:R-:W2:Y:S01]  /*01e0*/  @!P2 LDG.E.EL R13, desc[UR4][R10.64] ;  /* 0x000000040a0da981 */ /* 0x000ea2000c2e1900 */
[----:B0-----:R-:W-:Y:S01]  /*01f0*/  MOV R6, 0x3e800000 ;  /* 0x3e80000000067802 */ /* 0x001fe20000000f00 */
[----:B---3--:R-:W-:-:S04]  /*0200*/  FADD R14, R14, 0.0010000000474974513054 ;  /* 0x3a83126f0e0e7421 */ /* 0x008fc80000000000 */
[----:B------:R-:W0:Y:S01]  /*0210*/  MUFU.SQRT R15, R14 ;  /* 0x0000000e000f7308 */ /* 0x000e220000002000 */
[----:B-----5:R-:W-:Y:S01]  /*0220*/  FADD R2, -R3, R2 ;  /* 0x0000000203027221 */ /* 0x020fe20000000100 */
[C---:B0-----:R-:W-:Y:S02]  /*0230*/  FSETP.GT.AND P0, PT, R15.reuse, 8.50705917302346158658e+37, PT ;  /* 0x7e8000000f00780b */ /* 0x041fe40003f04000 */
[----:B------:R-:W-:Y:S02]  /*0240*/  FSETP.GEU.AND P1, PT, R15, 1.175494350822287508e-38, PT ;  /* 0x008000000f00780b */ /* 0x000fe40003f2e000 */
[----:B------:R-:W-:-:S09]  /*0250*/  FSEL R6, R6, 1, P0 ;  /* 0x3f80000006067808 */ /* 0x000fd20000000000 */
[----:B------:R-:W-:Y:S02]  /*0260*/  @P0 FMUL R15, R15, 0.25 ;  /* 0x3e8000000f0f0820 */ /* 0x000fe40000400000 */
[----:B------:R-:W-:Y:S02]  /*0270*/  @!P1 FMUL R6, R6, 16777216 ;  /* 0x4b80000006069820 */ /* 0x000fe40000400000 */
[----:B------:R-:W-:-:S06]  /*0280*/  @!P1 FMUL R15, R15, 16777216 ;  /* 0x4b8000000f0f9820 */ /* 0x000fcc0000400000 */
[----:B------:R-:W0:Y:S02]  /*0290*/  MUFU.RCP R15, R15 ;  /* 0x0000000f000f7308 */ /* 0x000e240000001000 */
[----:B0-----:R-:W-:-:S04]  /*02a0*/  FMUL R3, R15, R6 ;  /* 0x000000060f037220 */ /* 0x001fc80000400000 */
[----:B------:R-:W-:Y:S01]  /*02b0*/  FMUL R6, R2, R3 ;  /* 0x0000000302067220 */ /* 0x000fe20000400000 */
[----:B-1----:R-:W-:-:S04]  /*02c0*/  IMAD.WIDE R2, R0, 0x4, R4 ;  /* 0x0000000400027825 */ /* 0x002fc800078e0204 */
[----:B--2---:R-:W-:Y:S01]  /*02d0*/  FFMA R13, R6, R12, R13 ;  /* 0x0000000c060d7223 */ /* 0x004fe2000000000d */
[----:B------:R-:W-:Y:S06]  /*02e0*/  @P2 EXIT ;  /* 0x000000000000294d */ /* 0x000fec0003800000 */
[----:B------:R-:W-:Y:S01]  /*02f0*/  STG.E desc[UR4][R2.64], R13 ;  /* 0x0000000d02007986 */ /* 0x000fe2000c101904 */
[----:B------:R-:W-:Y:S05]  /*0300*/  EXIT ;  /* 0x000000000000794d */ /* 0x000fea0003800000 */
.L_x_0:
[----:B------:R-:W-:-:S00]  /*0310*/  BRA `(.L_x_0) ;  /* 0xfffffffc00fc7947 */ /* 0x000fc0000383ffff */
[----:B------:R-:W-:-:S00]  /*0320*/  NOP ;  /* 0x0000000000007918 */ /* 0x000fc00000000000 */
        /* <DEDUP_REMOVED lines=13> */
.L_x_1:


//--------------------- .nv.global.init           --------------------------
	.section	.nv.global.init,"aw",@progbits
.nv.global.init:
	.type		_$_str,@object
	.size		_$_str,(_$_str_$_2 - _$_str)
_$_str:
        /*0000*/ 	.byte	0x5f, 0x5f, 0x43, 0x55, 0x44, 0x41, 0x5f, 0x46, 0x54, 0x5a, 0x00
	.type		_$_str_$_2,@object
	.size		_$_str_$_2,(.L_1 - _$_str_$_2)
_$_str_$_2:
        /*000b*/ 	.byte	0x5f, 0x5f, 0x43, 0x55, 0x44, 0x41, 0x5f, 0x50, 0x52, 0x45, 0x43, 0x5f, 0x53, 0x51, 0x52, 0x54
        /*001b*/ 	.byte	0x00
.L_1:


//--------------------- .nv.constant0.triton_poi_fused__native_batch_norm_legit_no_training_35 --------------------------
	.section	.nv.constant0.triton_poi_fused__native_batch_norm_legit_no_training_35,"a",@progbits
	.sectionflags	@""
	.align	4
.nv.constant0.triton_poi_fused__native_batch_norm_legit_no_training_35:
	.zero		580
